	.headerflags	@"EF_CUDA_TEXMODE_UNIFIED EF_CUDA_64BIT_ADDRESS EF_CUDA_ACCELERATORS EF_CUDA_SM90 EF_CUDA_VIRTUAL_SM(EF_CUDA_SM90)"
	.elftype	@"ET_EXEC"


//--------------------- .nv.info                  --------------------------
	.section	.nv.info,"",@"SHT_CUDA_INFO"
	.align	4


	//----- nvinfo : EIATTR_REGCOUNT
	.align		4
        /*0000*/ 	.byte	0x04, 0x2f
        /*0002*/ 	.short	(.L_1 - .L_0)
	.align		4
.L_0:
        /*0004*/ 	.word	index@(triton_poi_fused_convolution_relu_30)
        /*0008*/ 	.word	0x00000012


	//----- nvinfo : EIATTR_MIN_STACK_SIZE
	.align		4
.L_1:
        /*000c*/ 	.byte	0x04, 0x12
        /*000e*/ 	.short	(.L_3 - .L_2)
	.align		4
.L_2:
        /*0010*/ 	.word	index@(triton_poi_fused_convolution_relu_30)
        /*0014*/ 	.word	0x00000000


	//----- nvinfo : EIATTR_FRAME_SIZE
	.align		4
.L_3:
        /*0018*/ 	.byte	0x04, 0x11
        /*001a*/ 	.short	(.L_5 - .L_4)
	.align		4
.L_4:
        /*001c*/ 	.word	index@(triton_poi_fused_convolution_relu_30)
        /*0020*/ 	.word	0x00000000


	//----- nvinfo : EIATTR_MIN_STACK_SIZE
	.align		4
.L_5:
        /*0024*/ 	.byte	0x04, 0x12
        /*0026*/ 	.short	(.L_7 - .L_6)
	.align		4
.L_6:
        /*0028*/ 	.word	index@(triton_poi_fused_convolution_relu_30)
        /*002c*/ 	.word	0x00000000
.L_7:


//--------------------- .nv.info.triton_poi_fused_convolution_relu_30 --------------------------
	.section	.nv.info.triton_poi_fused_convolution_relu_30,"",@"SHT_CUDA_INFO"
	.sectionflags	@""
	.align	4


	//----- nvinfo : EIATTR_CUDA_API_VERSION
	.align		4
        /*0000*/ 	.byte	0x04, 0x37
        /*0002*/ 	.short	(.L_9 - .L_8)
.L_8:
        /*0004*/ 	.word	0x0000007c


	//----- nvinfo : EIATTR_KPARAM_INFO
	.align		4
.L_9:
        /*0008*/ 	.byte	0x04, 0x17
        /*000a*/ 	.short	(.L_11 - .L_10)
.L_10:
        /*000c*/ 	.word	0x00000000
        /*0010*/ 	.short	0x0002
        /*0012*/ 	.short	0x0010
        /*0014*/ 	.byte	0x00, 0xf0, 0x11, 0x00


	//----- nvinfo : EIATTR_KPARAM_INFO
	.align		4
.L_11:
        /*0018*/ 	.byte	0x04, 0x17
        /*001a*/ 	.short	(.L_13 - .L_12)
.L_12:
        /*001c*/ 	.word	0x00000000
        /*0020*/ 	.short	0x0001
        /*0022*/ 	.short	0x0008
        /*0024*/ 	.byte	0x00, 0xf4, 0x21, 0x00


	//----- nvinfo : EIATTR_KPARAM_INFO
	.align		4
.L_13:
        /*0028*/ 	.byte	0x04, 0x17
        /*002a*/ 	.short	(.L_15 - .L_14)
.L_14:
        /*002c*/ 	.word	0x00000000
        /*0030*/ 	.short	0x0000
        /*0032*/ 	.short	0x0000
        /*0034*/ 	.byte	0x00, 0xf4, 0x21, 0x00


	//----- nvinfo : EIATTR_SPARSE_MMA_MASK
	.align		4
.L_15:
        /*0038*/ 	.byte	0x03, 0x50
        /*003a*/ 	.short	0x0000


	//----- nvinfo : EIATTR_MAXREG_COUNT
	.align		4
        /*003c*/ 	.byte	0x03, 0x1b
        /*003e*/ 	.short	0x00ff


	//----- nvinfo : EIATTR_EXIT_INSTR_OFFSETS
	.align		4
        /*0040*/ 	.byte	0x04, 0x1c
        /*0042*/ 	.short	(.L_17 - .L_16)


	//   ....[0]....
.L_16:
        /*0044*/ 	.word	0x00000360


	//----- nvinfo : EIATTR_REQNTID
	.align		4
.L_17:
        /*0048*/ 	.byte	0x04, 0x10
        /*004a*/ 	.short	(.L_19 - .L_18)
.L_18:
        /*004c*/ 	.word	0x00000080
        /*0050*/ 	.word	0x00000001
        /*0054*/ 	.word	0x00000001


	//----- nvinfo : EIATTR_CBANK_PARAM_SIZE
	.align		4
.L_19:
        /*0058*/ 	.byte	0x03, 0x19
        /*005a*/ 	.short	0x0014


	//----- nvinfo : EIATTR_PARAM_CBANK
	.align		4
        /*005c*/ 	.byte	0x04, 0x0a
        /*005e*/ 	.short	(.L_21 - .L_20)
	.align		4
.L_20:
        /*0060*/ 	.word	index@(.nv.constant0.triton_poi_fused_convolution_relu_30)
        /*0064*/ 	.short	0x0210
        /*0066*/ 	.short	0x0014


	//----- nvinfo : EIATTR_SW_WAR
	.align		4
.L_21:
        /*0068*/ 	.byte	0x04, 0x36
        /*006a*/ 	.short	(.L_23 - .L_22)
.L_22:
        /*006c*/ 	.word	0x00000008
.L_23:


//--------------------- .nv.callgraph             --------------------------
	.section	.nv.callgraph,"",@"SHT_CUDA_CALLGRAPH"
	.align	4
	.sectionentsize	8
	.align		4
        /*0000*/ 	.word	0x00000000
	.align		4
        /*0004*/ 	.word	0xffffffff
	.align		4
        /*0008*/ 	.word	0x00000000
	.align		4
        /*000c*/ 	.word	0xfffffffe
	.align		4
        /*0010*/ 	.word	0x00000000
	.align		4
        /*0014*/ 	.word	0xfffffffd
	.align		4
        /*0018*/ 	.word	0x00000000
	.align		4
        /*001c*/ 	.word	0xfffffffc


//--------------------- .text.triton_poi_fused_convolution_relu_30 --------------------------
	.section	.text.triton_poi_fused_convolution_relu_30,"ax",@progbits
	.align	128
        .global         triton_poi_fused_convolution_relu_30
        .type           triton_poi_fused_convolution_relu_30,@function
        .size           triton_poi_fused_convolution_relu_30,(.L_x_1 - triton_poi_fused_convolution_relu_30)
        .other          triton_poi_fused_convolution_relu_30,@"STO_CUDA_ENTRY STV_DEFAULT"
triton_poi_fused_convolution_relu_30:
.text.triton_poi_fused_convolution_relu_30:
[----:B------:R-:W-:Y:S01]  /*0000*/  LDC R1, c[0x0][0x28] ;  /* 0x00000a00ff017b82 */ /* 0x000fe20000000800 */
[----:B------:R-:W1:Y:S07]  /*0010*/  S2R R0, SR_TID.X ;  /* 0x0000000000007919 */ /* 0x000e6e0000002100 */
[----:B------:R-:W2:Y:S01]  /*0020*/  LDC.64 R2, c[0x0][0x218] ;  /* 0x00008600ff027b82 */ /* 0x000ea20000000a00 */
[----:B------:R-:W-:Y:S01]  /*0030*/  ULDC.64 UR4, c[0x0][0x208] ;  /* 0x0000820000047ab9 */ /* 0x000fe20000000a00 */
[----:B------:R-:W3:Y:S06]  /*0040*/  S2R R5, SR_CTAID.X ;  /* 0x0000000000057919 */ /* 0x000eec0000002500 */
[----:B------:R-:W4:Y:S01]  /*0050*/  LDC.64 R8, c[0x0][0x210] ;  /* 0x00008400ff087b82 */ /* 0x000f220000000a00 */
[----:B-1----:R-:W-:Y:S01]  /*0060*/  IMAD.SHL.U32 R0, R0, 0x4, RZ ;  /* 0x0000000400007824 */ /* 0x002fe200078e00ff */
[----:B---3--:R-:W-:-:S04]  /*0070*/  SHF.R.S32.HI R4, RZ, 0x15, R5 ;  /* 0x00000015ff047819 */ /* 0x008fc80000011405 */
[----:B------:R-:W-:Y:S02]  /*0080*/  LOP3.LUT R0, R0, 0x1fc, RZ, 0xc0, !PT ;  /* 0x000001fc00007812 */ /* 0x000fe400078ec0ff */
[----:B------:R-:W-:-:S03]  /*0090*/  SGXT R4, R4, 0x1 ;  /* 0x000000010404781a */ /* 0x000fc60000000200 */
[----:B------:R-:W-:-:S04]  /*00a0*/  IMAD R5, R5, 0x400, R0 ;  /* 0x0000040005057824 */ /* 0x000fc800078e0200 */
[----:B----4-:R-:W-:Y:S01]  /*00b0*/  IMAD.WIDE R8, R5, 0x4, R8 ;  /* 0x0000000405087825 */ /* 0x010fe200078e0208 */
[----:B------:R-:W-:-:S04]  /*00c0*/  LEA.HI R4, R4, R5, RZ, 0x8 ;  /* 0x0000000504047211 */ /* 0x000fc800078f40ff */
[----:B------:R-:W-:Y:S01]  /*00d0*/  SHF.R.S32.HI R0, RZ, 0x8, R4 ;  /* 0x00000008ff007819 */ /* 0x000fe20000011404 */
[----:B------:R-:W-:-:S03]  /*00e0*/  VIADD R4, R4, 0x200 ;  /* 0x0000020004047836 */ /* 0x000fc60000000000 */
[----:B------:R-:W-:Y:S02]  /*00f0*/  LEA.HI R6, R0, R0, RZ, 0x7 ;  /* 0x0000000000067211 */ /* 0x000fe400078f38ff */
[----:B------:R-:W-:Y:S02]  /*0100*/  SHF.R.S32.HI R4, RZ, 0x8, R4 ;  /* 0x00000008ff047819 */ /* 0x000fe40000011404 */
[----:B------:R-:W-:Y:S02]  /*0110*/  LOP3.LUT R7, R6, 0xffffff80, RZ, 0xc0, !PT ;  /* 0xffffff8006077812 */ /* 0x000fe400078ec0ff */
[----:B------:R-:W-:-:S03]  /*0120*/  LEA.HI R6, R4, R4, RZ, 0x7 ;  /* 0x0000000404067211 */ /* 0x000fc600078f38ff */
[----:B------:R-:W-:Y:S01]  /*0130*/  IMAD.IADD R7, R0, 0x1, -R7 ;  /* 0x0000000100077824 */ /* 0x000fe200078e0a07 */
[----:B------:R-:W-:-:S03]  /*0140*/  LOP3.LUT R13, R6, 0xffffff80, RZ, 0xc0, !PT ;  /* 0xffffff80060d7812 */ /* 0x000fc600078ec0ff */
[----:B--2---:R-:W-:-:S04]  /*0150*/  IMAD.WIDE R10, R7, 0x4, R2 ;  /* 0x00000004070a7825 */ /* 0x004fc800078e0202 */
[----:B------:R-:W-:Y:S02]  /*0160*/  IMAD.IADD R13, R4, 0x1, -R13 ;  /* 0x00000001040d7824 */ /* 0x000fe400078e0a0d */
[----:B------:R-:W2:Y:S02]  /*0170*/  LDG.E.128 R4, desc[UR4][R8.64] ;  /* 0x0000000408047981 */ /* 0x000ea4000c1e1d00 */
[----:B------:R-:W-:Y:S02]  /*0180*/  IMAD.WIDE R2, R13, 0x4, R2 ;  /* 0x000000040d027825 */ /* 0x000fe400078e0202 */
[----:B------:R-:W2:Y:S04]  /*0190*/  LDG.E.EL R10, desc[UR4][R10.64] ;  /* 0x000000040a0a7981 */ /* 0x000ea8000c2e1900 */
[----:B------:R-:W3:Y:S04]  /*01a0*/  LDG.E.EL R2, desc[UR4][R2.64] ;  /* 0x0000000402027981 */ /* 0x000ee8000c2e1900 */
[----:B------:R-:W3:Y:S01]  /*01b0*/  LDG.E.128 R12, desc[UR4][R8.64+0x800] ;  /* 0x00080004080c7981 */ /* 0x000ee2000c1e1d00 */
[CC--:B--2---:R-:W-:Y:S01]  /*01c0*/  FSETP.GEU.AND P6, PT, R5.reuse, -R10.reuse, PT ;  /* 0x8000000a0500720b */ /* 0x0c4fe20003fce000 */
[--C-:B------:R-:W-:Y:S01]  /*01d0*/  FADD R5, R5, R10.reuse ;  /* 0x0000000a05057221 */ /* 0x100fe20000000000 */
[CC--:B------:R-:W-:Y:S01]  /*01e0*/  FSETP.GEU.AND P0, PT, R6.reuse, -R10.reuse, PT ;  /* 0x8000000a0600720b */ /* 0x0c0fe20003f0e000 */
[--C-:B------:R-:W-:Y:S01]  /*01f0*/  FADD R6, R6, R10.reuse ;  /* 0x0000000a06067221 */ /* 0x100fe20000000000 */
[C---:B------:R-:W-:Y:S01]  /*0200*/  FSETP.GEU.AND P1, PT, R7.reuse, -R10, PT ;  /* 0x8000000a0700720b */ /* 0x040fe20003f2e000 */
[----:B------:R-:W-:Y:S01]  /*0210*/  FADD R7, R7, R10 ;  /* 0x0000000a07077221 */ /* 0x000fe20000000000 */
[----:B------:R-:W-:-:S02]  /*0220*/  SEL R5, R5, RZ, P6 ;  /* 0x000000ff05057207 */ /* 0x000fc40003000000 */
[CC--:B---3--:R-:W-:Y:S01]  /*0230*/  FSETP.GEU.AND P3, PT, R13.reuse, -R2.reuse, PT ;  /* 0x800000020d00720b */ /* 0x0c8fe20003f6e000 */
[--C-:B------:R-:W-:Y:S01]  /*0240*/  FADD R13, R13, R2.reuse ;  /* 0x000000020d0d7221 */ /* 0x100fe20000000000 */
[CC--:B------:R-:W-:Y:S01]  /*0250*/  FSETP.GEU.AND P4, PT, R14.reuse, -R2.reuse, PT ;  /* 0x800000020e00720b */ /* 0x0c0fe20003f8e000 */
[--C-:B------:R-:W-:Y:S01]  /*0260*/  FADD R14, R14, R2.reuse ;  /* 0x000000020e0e7221 */ /* 0x100fe20000000000 */
[C---:B------:R-:W-:Y:S01]  /*0270*/  FSETP.GEU.AND P5, PT, R15.reuse, -R2, PT ;  /* 0x800000020f00720b */ /* 0x040fe20003fae000 */
[----:B------:R-:W-:Y:S01]  /*0280*/  FADD R15, R15, R2 ;  /* 0x000000020f0f7221 */ /* 0x000fe20000000000 */
[C---:B------:R-:W-:Y:S01]  /*0290*/  FSETP.GEU.AND P2, PT, R4.reuse, -R10, PT ;  /* 0x8000000a0400720b */ /* 0x040fe20003f4e000 */
[----:B------:R-:W-:Y:S01]  /*02a0*/  FADD R4, R4, R10 ;  /* 0x0000000a04047221 */ /* 0x000fe20000000000 */
[C---:B------:R-:W-:Y:S01]  /*02b0*/  FSETP.GEU.AND P6, PT, R12.reuse, -R2, PT ;  /* 0x800000020c00720b */ /* 0x040fe20003fce000 */
[----:B------:R-:W-:Y:S01]  /*02c0*/  FADD R2, R12, R2 ;  /* 0x000000020c027221 */ /* 0x000fe20000000000 */
[----:B------:R-:W-:-:S02]  /*02d0*/  SEL R6, R6, RZ, P0 ;  /* 0x000000ff06067207 */ /* 0x000fc40000000000 */
[----:B------:R-:W-:Y:S02]  /*02e0*/  SEL R7, R7, RZ, P1 ;  /* 0x000000ff07077207 */ /* 0x000fe40000800000 */
[----:B------:R-:W-:Y:S02]  /*02f0*/  SEL R4, R4, RZ, P2 ;  /* 0x000000ff04047207 */ /* 0x000fe40001000000 */
[----:B------:R-:W-:Y:S02]  /*0300*/  SEL R13, R13, RZ, P3 ;  /* 0x000000ff0d0d7207 */ /* 0x000fe40001800000 */
[----:B------:R-:W-:Y:S01]  /*0310*/  SEL R14, R14, RZ, P4 ;  /* 0x000000ff0e0e7207 */ /* 0x000fe20002000000 */
[----:B------:R-:W-:Y:S01]  /*0320*/  STG.E.128 desc[UR4][R8.64], R4 ;  /* 0x0000000408007986 */ /* 0x000fe2000c101d04 */
[----:B------:R-:W-:Y:S02]  /*0330*/  SEL R15, R15, RZ, P5 ;  /* 0x000000ff0f0f7207 */ /* 0x000fe40002800000 */
[----:B------:R-:W-:-:S05]  /*0340*/  SEL R12, R2, RZ, P6 ;  /* 0x000000ff020c7207 */ /* 0x000fca0003000000 */
[----:B------:R-:W-:Y:S01]  /*0350*/  STG.E.128 desc[UR4][R8.64+0x800], R12 ;  /* 0x0008000c08007986 */ /* 0x000fe2000c101d04 */
[----:B------:R-:W-:Y:S05]  /*0360*/  EXIT ;  /* 0x000000000000794d */ /* 0x000fea0003800000 */
.L_x_0:
[----:B------:R-:W-:-:S00]  /*0370*/  BRA `(.L_x_0) ;  /* 0xfffffffc00fc7947 */ /* 0x000fc0000383ffff */
[----:B------:R-:W-:-:S00]  /*0380*/  NOP ;  /* 0x0000000000007918 */ /* 0x000fc00000000000 */
[----:B------:R-:W-:-:S00]  /*0390*/  NOP ;  /* 0x0000000000007918 */ /* 0x000fc00000000000 */
[----:B------:R-:W-:-:S00]  /*03a0*/  NOP ;  /* 0x0000000000007918 */ /* 0x000fc00000000000 */
[----:B------:R-:W-:-:S00]  /*03b0*/  NOP ;  /* 0x0000000000007918 */ /* 0x000fc00000000000 */
[----:B------:R-:W-:-:S00]  /*03c0*/  NOP ;  /* 0x0000000000007918 */ /* 0x000fc00000000000 */
[----:B------:R-:W-:-:S00]  /*03d0*/  NOP ;  /* 0x0000000000007918 */ /* 0x000fc00000000000 */
[----:B------:R-:W-:-:S00]  /*03e0*/  NOP ;  /* 0x0000000000007918 */ /* 0x000fc00000000000 */
[----:B------:R-:W-:-:S00]  /*03f0*/  NOP ;  /* 0x0000000000007918 */ /* 0x000fc00000000000 */
.L_x_1:


//--------------------- .nv.constant0.triton_poi_fused_convolution_relu_30 --------------------------
	.section	.nv.constant0.triton_poi_fused_convolution_relu_30,"a",@progbits
	.sectionflags	@""
	.align	4
.nv.constant0.triton_poi_fused_convolution_relu_30:
	.zero		548
